	.headerflags	@"EF_CUDA_TEXMODE_UNIFIED EF_CUDA_64BIT_ADDRESS EF_CUDA_ACCELERATORS EF_CUDA_SM90 EF_CUDA_VIRTUAL_SM(EF_CUDA_SM90)"
	.elftype	@"ET_EXEC"


//--------------------- .nv.info                  --------------------------
	.section	.nv.info,"",@"SHT_CUDA_INFO"
	.align	4


	//----- nvinfo : EIATTR_REGCOUNT
	.align		4
        /*0000*/ 	.byte	0x04, 0x2f
        /*0002*/ 	.short	(.L_1 - .L_0)
	.align		4
.L_0:
        /*0004*/ 	.word	index@(triton_poi_fused_convolution_relu_1)
        /*0008*/ 	.word	0x0000000c


	//----- nvinfo : EIATTR_MIN_STACK_SIZE
	.align		4
.L_1:
        /*000c*/ 	.byte	0x04, 0x12
        /*000e*/ 	.short	(.L_3 - .L_2)
	.align		4
.L_2:
        /*0010*/ 	.word	index@(triton_poi_fused_convolution_relu_1)
        /*0014*/ 	.word	0x00000000


	//----- nvinfo : EIATTR_FRAME_SIZE
	.align		4
.L_3:
        /*0018*/ 	.byte	0x04, 0x11
        /*001a*/ 	.short	(.L_5 - .L_4)
	.align		4
.L_4:
        /*001c*/ 	.word	index@(triton_poi_fused_convolution_relu_1)
        /*0020*/ 	.word	0x00000000


	//----- nvinfo : EIATTR_MIN_STACK_SIZE
	.align		4
.L_5:
        /*0024*/ 	.byte	0x04, 0x12
        /*0026*/ 	.short	(.L_7 - .L_6)
	.align		4
.L_6:
        /*0028*/ 	.word	index@(triton_poi_fused_convolution_relu_1)
        /*002c*/ 	.word	0x00000000
.L_7:


//--------------------- .nv.info.triton_poi_fused_convolution_relu_1 --------------------------
	.section	.nv.info.triton_poi_fused_convolution_relu_1,"",@"SHT_CUDA_INFO"
	.sectionflags	@""
	.align	4


	//----- nvinfo : EIATTR_CUDA_API_VERSION
	.align		4
        /*0000*/ 	.byte	0x04, 0x37
        /*0002*/ 	.short	(.L_9 - .L_8)
.L_8:
        /*0004*/ 	.word	0x0000007c


	//----- nvinfo : EIATTR_KPARAM_INFO
	.align		4
.L_9:
        /*0008*/ 	.byte	0x04, 0x17
        /*000a*/ 	.short	(.L_11 - .L_10)
.L_10:
        /*000c*/ 	.word	0x00000000
        /*0010*/ 	.short	0x0002
        /*0012*/ 	.short	0x0010
        /*0014*/ 	.byte	0x00, 0xf0, 0x11, 0x00


	//----- nvinfo : EIATTR_KPARAM_INFO
	.align		4
.L_11:
        /*0018*/ 	.byte	0x04, 0x17
        /*001a*/ 	.short	(.L_13 - .L_12)
.L_12:
        /*001c*/ 	.word	0x00000000
        /*0020*/ 	.short	0x0001
        /*0022*/ 	.short	0x0008
        /*0024*/ 	.byte	0x00, 0xf4, 0x21, 0x00


	//----- nvinfo : EIATTR_KPARAM_INFO
	.align		4
.L_13:
        /*0028*/ 	.byte	0x04, 0x17
        /*002a*/ 	.short	(.L_15 - .L_14)
.L_14:
        /*002c*/ 	.word	0x00000000
        /*0030*/ 	.short	0x0000
        /*0032*/ 	.short	0x0000
        /*0034*/ 	.byte	0x00, 0xf4, 0x21, 0x00


	//----- nvinfo : EIATTR_SPARSE_MMA_MASK
	.align		4
.L_15:
        /*0038*/ 	.byte	0x03, 0x50
        /*003a*/ 	.short	0x0000


	//----- nvinfo : EIATTR_MAXREG_COUNT
	.align		4
        /*003c*/ 	.byte	0x03, 0x1b
        /*003e*/ 	.short	0x00ff


	//----- nvinfo : EIATTR_EXIT_INSTR_OFFSETS
	.align		4
        /*0040*/ 	.byte	0x04, 0x1c
        /*0042*/ 	.short	(.L_17 - .L_16)


	//   ....[0]....
.L_16:
        /*0044*/ 	.word	0x00000190


	//   ....[1]....
        /*0048*/ 	.word	0x000001b0


	//----- nvinfo : EIATTR_REQNTID
	.align		4
.L_17:
        /*004c*/ 	.byte	0x04, 0x10
        /*004e*/ 	.short	(.L_19 - .L_18)
.L_18:
        /*0050*/ 	.word	0x00000080
        /*0054*/ 	.word	0x00000001
        /*0058*/ 	.word	0x00000001


	//----- nvinfo : EIATTR_CBANK_PARAM_SIZE
	.align		4
.L_19:
        /*005c*/ 	.byte	0x03, 0x19
        /*005e*/ 	.short	0x0014


	//----- nvinfo : EIATTR_PARAM_CBANK
	.align		4
        /*0060*/ 	.byte	0x04, 0x0a
        /*0062*/ 	.short	(.L_21 - .L_20)
	.align		4
.L_20:
        /*0064*/ 	.word	index@(.nv.constant0.triton_poi_fused_convolution_relu_1)
        /*0068*/ 	.short	0x0210
        /*006a*/ 	.short	0x0014


	//----- nvinfo : EIATTR_SW_WAR
	.align		4
.L_21:
        /*006c*/ 	.byte	0x04, 0x36
        /*006e*/ 	.short	(.L_23 - .L_22)
.L_22:
        /*0070*/ 	.word	0x00000008
.L_23:


//--------------------- .nv.callgraph             --------------------------
	.section	.nv.callgraph,"",@"SHT_CUDA_CALLGRAPH"
	.align	4
	.sectionentsize	8
	.align		4
        /*0000*/ 	.word	0x00000000
	.align		4
        /*0004*/ 	.word	0xffffffff
	.align		4
        /*0008*/ 	.word	0x00000000
	.align		4
        /*000c*/ 	.word	0xfffffffe
	.align		4
        /*0010*/ 	.word	0x00000000
	.align		4
        /*0014*/ 	.word	0xfffffffd
	.align		4
        /*0018*/ 	.word	0x00000000
	.align		4
        /*001c*/ 	.word	0xfffffffc


//--------------------- .text.triton_poi_fused_convolution_relu_1 --------------------------
	.section	.text.triton_poi_fused_convolution_relu_1,"ax",@progbits
	.align	128
        .global         triton_poi_fused_convolution_relu_1
        .type           triton_poi_fused_convolution_relu_1,@function
        .size           triton_poi_fused_convolution_relu_1,(.L_x_1 - triton_poi_fused_convolution_relu_1)
        .other          triton_poi_fused_convolution_relu_1,@"STO_CUDA_ENTRY STV_DEFAULT"
triton_poi_fused_convolution_relu_1:
.text.triton_poi_fused_convolution_relu_1:
[----:B------:R-:W0:Y:S02]  /*0000*/  LDC R1, c[0x0][0x28] ;  /* 0x00000a00ff017b82 */ /* 0x000e240000000800 */
[----:B------:R-:W1:Y:S01]  /*0010*/  S2R R0, SR_TID.X ;  /* 0x0000000000007919 */ /* 0x000e620000002100 */
[----:B------:R-:W2:Y:S01]  /*0020*/  LDC.64 R2, c[0x0][0x210] ;  /* 0x00008400ff027b82 */ /* 0x000ea20000000a00 */
[----:B------:R-:W-:Y:S01]  /*0030*/  ULDC.64 UR4, c[0x0][0x208] ;  /* 0x0000820000047ab9 */ /* 0x000fe20000000a00 */
[----:B------:R-:W3:Y:S01]  /*0040*/  S2R R7, SR_CTAID.X ;  /* 0x0000000000077919 */ /* 0x000ee20000002500 */
[----:B-1----:R-:W-:Y:S02]  /*0050*/  LOP3.LUT R0, R0, 0x7f, RZ, 0xc0, !PT ;  /* 0x0000007f00007812 */ /* 0x002fe400078ec0ff */
[----:B---3--:R-:W-:-:S03]  /*0060*/  SHF.R.S32.HI R4, RZ, 0x18, R7 ;  /* 0x00000018ff047819 */ /* 0x008fc60000011407 */
[----:B------:R-:W-:Y:S01]  /*0070*/  IMAD R7, R7, 0x80, R0 ;  /* 0x0000008007077824 */ /* 0x000fe200078e0200 */
[----:B------:R-:W-:-:S03]  /*0080*/  SGXT R0, R4, 0x1 ;  /* 0x000000010400781a */ /* 0x000fc60000000200 */
[C---:B--2---:R-:W-:Y:S01]  /*0090*/  IMAD.WIDE R2, R7.reuse, 0x4, R2 ;  /* 0x0000000407027825 */ /* 0x044fe200078e0202 */
[----:B------:R-:W1:Y:S01]  /*00a0*/  LDC.64 R4, c[0x0][0x218] ;  /* 0x00008600ff047b82 */ /* 0x000e620000000a00 */
[----:B------:R-:W-:Y:S02]  /*00b0*/  ISETP.GE.AND P1, PT, R7, 0x800, PT ;  /* 0x000008000700780c */ /* 0x000fe40003f26270 */
[----:B------:R-:W-:Y:S01]  /*00c0*/  LEA.HI R0, R0, R7, RZ, 0x4 ;  /* 0x0000000700007211 */ /* 0x000fe200078f20ff */
[----:B------:R-:W-:-:S03]  /*00d0*/  IMAD.MOV.U32 R7, RZ, RZ, RZ ;  /* 0x000000ffff077224 */ /* 0x000fc600078e00ff */
[----:B------:R-:W-:-:S04]  /*00e0*/  SHF.R.S32.HI R0, RZ, 0x4, R0 ;  /* 0x00000004ff007819 */ /* 0x000fc80000011400 */
[----:B------:R-:W-:-:S04]  /*00f0*/  LEA.HI R6, R0, R0, RZ, 0x5 ;  /* 0x0000000000067211 */ /* 0x000fc800078f28ff */
[----:B------:R-:W-:-:S05]  /*0100*/  LOP3.LUT R9, R6, 0xffffffe0, RZ, 0xc0, !PT ;  /* 0xffffffe006097812 */ /* 0x000fca00078ec0ff */
[----:B------:R-:W-:Y:S02]  /*0110*/  IMAD.IADD R9, R0, 0x1, -R9 ;  /* 0x0000000100097824 */ /* 0x000fe400078e0a09 */
[----:B------:R-:W-:Y:S02]  /*0120*/  IMAD.MOV.U32 R0, RZ, RZ, RZ ;  /* 0x000000ffff007224 */ /* 0x000fe400078e00ff */
[----:B-1----:R-:W-:-:S04]  /*0130*/  IMAD.WIDE R4, R9, 0x4, R4 ;  /* 0x0000000409047825 */ /* 0x002fc800078e0204 */
[----:B------:R-:W2:Y:S04]  /*0140*/  @!P1 LDG.E R0, desc[UR4][R2.64] ;  /* 0x0000000402009981 */ /* 0x000ea8000c1e1900 */
[----:B------:R-:W2:Y:S02]  /*0150*/  @!P1 LDG.E.EL R7, desc[UR4][R4.64] ;  /* 0x0000000404079981 */ /* 0x000ea4000c2e1900 */
[----:B--2---:R-:W-:Y:S01]  /*0160*/  FADD R6, R7, R0 ;  /* 0x0000000007067221 */ /* 0x004fe20000000000 */
[----:B------:R-:W-:-:S04]  /*0170*/  FSETP.GEU.AND P0, PT, R0, -R7, PT ;  /* 0x800000070000720b */ /* 0x000fc80003f0e000 */
[----:B------:R-:W-:Y:S01]  /*0180*/  FSEL R7, R6, RZ, P0 ;  /* 0x000000ff06077208 */ /* 0x000fe20000000000 */
[----:B------:R-:W-:Y:S08]  /*0190*/  @P1 EXIT ;  /* 0x000000000000194d */ /* 0x000ff00003800000 */
[----:B------:R-:W-:Y:S01]  /*01a0*/  STG.E desc[UR4][R2.64], R7 ;  /* 0x0000000702007986 */ /* 0x000fe2000c101904 */
[----:B------:R-:W-:Y:S05]  /*01b0*/  EXIT ;  /* 0x000000000000794d */ /* 0x000fea0003800000 */
.L_x_0:
[----:B------:R-:W-:-:S00]  /*01c0*/  BRA `(.L_x_0) ;  /* 0xfffffffc00fc7947 */ /* 0x000fc0000383ffff */
[----:B------:R-:W-:-:S00]  /*01d0*/  NOP ;  /* 0x0000000000007918 */ /* 0x000fc00000000000 */
        /* <DEDUP_REMOVED lines=10> */
.L_x_1:


//--------------------- .nv.constant0.triton_poi_fused_convolution_relu_1 --------------------------
	.section	.nv.constant0.triton_poi_fused_convolution_relu_1,"a",@progbits
	.sectionflags	@""
	.align	4
.nv.constant0.triton_poi_fused_convolution_relu_1:
	.zero		548
